//
// Generated by NVIDIA NVVM Compiler
//
// Compiler Build ID: CL-36424714
// Cuda compilation tools, release 13.0, V13.0.88
// Based on NVVM 20.0.0
//

.version 9.0
.target sm_100
.address_size 64

	// .globl	_Z11updateFieldP6float2S0_iiffff

.visible .entry _Z11updateFieldP6float2S0_iiffff(
	.param .u64 .ptr .align 1 _Z11updateFieldP6float2S0_iiffff_param_0,
	.param .u64 .ptr .align 1 _Z11updateFieldP6float2S0_iiffff_param_1,
	.param .u32 _Z11updateFieldP6float2S0_iiffff_param_2,
	.param .u32 _Z11updateFieldP6float2S0_iiffff_param_3,
	.param .f32 _Z11updateFieldP6float2S0_iiffff_param_4,
	.param .f32 _Z11updateFieldP6float2S0_iiffff_param_5,
	.param .f32 _Z11updateFieldP6float2S0_iiffff_param_6,
	.param .f32 _Z11updateFieldP6float2S0_iiffff_param_7
)
{
	.reg .pred 	%p<4>;
	.reg .b32 	%r<29>;
	.reg .b32 	%f<39>;
	.reg .b64 	%rd<16>;

	ld.param.u64 	%rd1, [_Z11updateFieldP6float2S0_iiffff_param_0];
	ld.param.u64 	%rd2, [_Z11updateFieldP6float2S0_iiffff_param_1];
	ld.param.u32 	%r3, [_Z11updateFieldP6float2S0_iiffff_param_2];
	ld.param.u32 	%r5, [_Z11updateFieldP6float2S0_iiffff_param_3];
	ld.param.f32 	%f1, [_Z11updateFieldP6float2S0_iiffff_param_4];
	ld.param.f32 	%f2, [_Z11updateFieldP6float2S0_iiffff_param_5];
	ld.param.f32 	%f3, [_Z11updateFieldP6float2S0_iiffff_param_6];
	ld.param.f32 	%f4, [_Z11updateFieldP6float2S0_iiffff_param_7];
	mov.u32 	%r6, %ctaid.x;
	mov.u32 	%r7, %ntid.x;
	mov.u32 	%r8, %tid.x;
	mad.lo.s32 	%r1, %r6, %r7, %r8;
	mov.u32 	%r9, %ctaid.y;
	mov.u32 	%r10, %ntid.y;
	mov.u32 	%r11, %tid.y;
	mad.lo.s32 	%r12, %r9, %r10, %r11;
	setp.ge.s32 	%p1, %r1, %r3;
	setp.ge.s32 	%p2, %r12, %r5;
	or.pred  	%p3, %p1, %p2;
	@%p3 bra 	$L__BB0_2;
	cvta.to.global.u64 	%rd3, %rd1;
	cvta.to.global.u64 	%rd4, %rd2;
	mul.lo.s32 	%r13, %r3, %r12;
	add.s32 	%r14, %r13, %r1;
	add.s32 	%r15, %r1, 1;
	rem.s32 	%r16, %r15, %r3;
	add.s32 	%r17, %r1, %r3;
	add.s32 	%r18, %r17, -1;
	rem.s32 	%r19, %r18, %r3;
	add.s32 	%r20, %r12, 1;
	rem.u32 	%r21, %r20, %r5;
	add.s32 	%r22, %r12, %r5;
	add.s32 	%r23, %r22, -1;
	rem.u32 	%r24, %r23, %r5;
	add.s32 	%r25, %r16, %r13;
	add.s32 	%r26, %r19, %r13;
	mad.lo.s32 	%r27, %r21, %r3, %r1;
	mad.lo.s32 	%r28, %r24, %r3, %r1;
	mul.wide.s32 	%rd5, %r25, 8;
	add.s64 	%rd6, %rd3, %rd5;
	ld.global.v2.f32 	{%f5, %f6}, [%rd6];
	mul.wide.s32 	%rd7, %r26, 8;
	add.s64 	%rd8, %rd3, %rd7;
	ld.global.v2.f32 	{%f7, %f8}, [%rd8];
	add.f32 	%f9, %f5, %f7;
	mul.wide.s32 	%rd9, %r27, 8;
	add.s64 	%rd10, %rd3, %rd9;
	ld.global.v2.f32 	{%f10, %f11}, [%rd10];
	add.f32 	%f12, %f9, %f10;
	mul.wide.s32 	%rd11, %r28, 8;
	add.s64 	%rd12, %rd3, %rd11;
	ld.global.v2.f32 	{%f13, %f14}, [%rd12];
	add.f32 	%f15, %f12, %f13;
	mul.wide.s32 	%rd13, %r14, 8;
	add.s64 	%rd14, %rd3, %rd13;
	ld.global.v2.f32 	{%f16, %f17}, [%rd14];
	mul.f32 	%f18, %f16, 0f40800000;
	sub.f32 	%f19, %f15, %f18;
	mul.f32 	%f20, %f2, %f2;
	div.rn.f32 	%f21, %f19, %f20;
	add.f32 	%f22, %f6, %f8;
	add.f32 	%f23, %f22, %f11;
	add.f32 	%f24, %f23, %f14;
	mul.f32 	%f25, %f17, 0f40800000;
	sub.f32 	%f26, %f24, %f25;
	div.rn.f32 	%f27, %f26, %f20;
	mul.f32 	%f28, %f17, %f17;
	fma.rn.f32 	%f29, %f16, %f16, %f28;
	mul.f32 	%f30, %f4, %f29;
	mul.f32 	%f31, %f16, %f30;
	neg.f32 	%f32, %f30;
	mul.f32 	%f33, %f17, %f32;
	mul.f32 	%f34, %f3, %f27;
	sub.f32 	%f35, %f33, %f34;
	fma.rn.f32 	%f36, %f3, %f21, %f31;
	fma.rn.f32 	%f37, %f1, %f35, %f16;
	fma.rn.f32 	%f38, %f1, %f36, %f17;
	add.s64 	%rd15, %rd4, %rd13;
	st.global.v2.f32 	[%rd15], {%f37, %f38};
$L__BB0_2:
	ret;

}
	// .globl	_Z9copyFieldP6float2S0_i
.visible .entry _Z9copyFieldP6float2S0_i(
	.param .u64 .ptr .align 1 _Z9copyFieldP6float2S0_i_param_0,
	.param .u64 .ptr .align 1 _Z9copyFieldP6float2S0_i_param_1,
	.param .u32 _Z9copyFieldP6float2S0_i_param_2
)
{
	.reg .pred 	%p<2>;
	.reg .b32 	%r<6>;
	.reg .b32 	%f<3>;
	.reg .b64 	%rd<8>;

	ld.param.u64 	%rd1, [_Z9copyFieldP6float2S0_i_param_0];
	ld.param.u64 	%rd2, [_Z9copyFieldP6float2S0_i_param_1];
	ld.param.u32 	%r2, [_Z9copyFieldP6float2S0_i_param_2];
	mov.u32 	%r3, %ctaid.x;
	mov.u32 	%r4, %ntid.x;
	mov.u32 	%r5, %tid.x;
	mad.lo.s32 	%r1, %r3, %r4, %r5;
	setp.ge.s32 	%p1, %r1, %r2;
	@%p1 bra 	$L__BB1_2;
	cvta.to.global.u64 	%rd3, %rd2;
	cvta.to.global.u64 	%rd4, %rd1;
	mul.wide.s32 	%rd5, %r1, 8;
	add.s64 	%rd6, %rd4, %rd5;
	add.s64 	%rd7, %rd3, %rd5;
	ld.global.v2.f32 	{%f1, %f2}, [%rd7];
	st.global.v2.f32 	[%rd6], {%f1, %f2};
$L__BB1_2:
	ret;

}


// ===== COMPILED SASS (sm_100) =====

	.target	sm_100

	.elftype	@"ET_EXEC"


//--------------------- .note.nv.tkinfo           --------------------------
	.section	.note.nv.tkinfo,"",@"SHT_NOTE"
	.sectionflags	@"SHF_NOTE_NV_TKINFO"
	.tkinfo
        /*0018*/ 	.word	0x00000002
        /*0030*/ 	.string	""
        /*0030*/ 	.string	"ptxas"
        /*0030*/ 	.string	"Cuda compilation tools, release 13.0, V13.0.88"
        /*0030*/ 	.string	"Build cuda_13.0.r13.0/compiler.36424714_0"
        /*0030*/ 	.string	"-arch sm_100 -m 64 "



//--------------------- .note.nv.cuinfo           --------------------------
	.section	.note.nv.cuinfo,"",@"SHT_NOTE"
	.sectionflags	@"SHF_NOTE_NV_CUINFO"
        /*0018*/ 	.short	0x0002
        /*001a*/ 	.short	0x0064
        /*001c*/ 	.short	0x0082
	.zero		2


//--------------------- .nv.info                  --------------------------
	.section	.nv.info,"",@"SHT_CUDA_INFO"
	.align	4


	//----- nvinfo : EIATTR_REGCOUNT
	.align		4
        /*0000*/ 	.byte	0x04, 0x2f
        /*0002*/ 	.short	(.L_1 - .L_0)
	.align		4
.L_0:
        /*0004*/ 	.word	index@(_Z11updateFieldP6float2S0_iiffff)
        /*0008*/ 	.word	0x00000018


	//----- nvinfo : EIATTR_FRAME_SIZE
	.align		4
.L_1:
        /*000c*/ 	.byte	0x04, 0x11
        /*000e*/ 	.short	(.L_3 - .L_2)
	.align		4
.L_2:
        /*0010*/ 	.word	index@($__internal_0_$__cuda_sm3x_div_rn_noftz_f32_slowpath)
        /*0014*/ 	.word	0x00000000


	//----- nvinfo : EIATTR_FRAME_SIZE
	.align		4
.L_3:
        /*0018*/ 	.byte	0x04, 0x11
        /*001a*/ 	.short	(.L_5 - .L_4)
	.align		4
.L_4:
        /*001c*/ 	.word	index@(_Z11updateFieldP6float2S0_iiffff)
        /*0020*/ 	.word	0x00000000


	//----- nvinfo : EIATTR_REGCOUNT
	.align		4
.L_5:
        /*0024*/ 	.byte	0x04, 0x2f
        /*0026*/ 	.short	(.L_7 - .L_6)
	.align		4
.L_6:
        /*0028*/ 	.word	index@(_Z9copyFieldP6float2S0_i)
        /*002c*/ 	.word	0x0000000a


	//----- nvinfo : EIATTR_FRAME_SIZE
	.align		4
.L_7:
        /*0030*/ 	.byte	0x04, 0x11
        /*0032*/ 	.short	(.L_9 - .L_8)
	.align		4
.L_8:
        /*0034*/ 	.word	index@(_Z9copyFieldP6float2S0_i)
        /*0038*/ 	.word	0x00000000


	//----- nvinfo : EIATTR_MIN_STACK_SIZE
	.align		4
.L_9:
        /*003c*/ 	.byte	0x04, 0x12
        /*003e*/ 	.short	(.L_11 - .L_10)
	.align		4
.L_10:
        /*0040*/ 	.word	index@(_Z9copyFieldP6float2S0_i)
        /*0044*/ 	.word	0x00000000


	//----- nvinfo : EIATTR_MIN_STACK_SIZE
	.align		4
.L_11:
        /*0048*/ 	.byte	0x04, 0x12
        /*004a*/ 	.short	(.L_13 - .L_12)
	.align		4
.L_12:
        /*004c*/ 	.word	index@(_Z11updateFieldP6float2S0_iiffff)
        /*0050*/ 	.word	0x00000000
.L_13:


//--------------------- .nv.compat                --------------------------
	.section	.nv.compat,"",@"SHT_CUDA_COMPAT_INFO"
	.align	4
        /*0000*/ 	.byte	0x02, 0x09, 0x00, 0x00, 0x02, 0x02, 0x01, 0x00, 0x02, 0x05, 0x05, 0x00, 0x03, 0x07, 0x01, 0x01
        /*0010*/ 	.byte	0x02, 0x03, 0x00, 0x00, 0x02, 0x06, 0x01, 0x00, 0x04, 0x0b, 0x08, 0x00, 0x01, 0x00, 0x00, 0x00
        /*0020*/ 	.byte	0x00, 0x00, 0x00, 0x00


//--------------------- .nv.info._Z9copyFieldP6float2S0_i --------------------------
	.section	.nv.info._Z9copyFieldP6float2S0_i,"",@"SHT_CUDA_INFO"
	.sectionflags	@""
	.align	4


	//----- nvinfo : EIATTR_CUDA_API_VERSION
	.align		4
        /*0000*/ 	.byte	0x04, 0x37
        /*0002*/ 	.short	(.L_15 - .L_14)
.L_14:
        /*0004*/ 	.word	0x00000082


	//----- nvinfo : EIATTR_KPARAM_INFO
	.align		4
.L_15:
        /*0008*/ 	.byte	0x04, 0x17
        /*000a*/ 	.short	(.L_17 - .L_16)
.L_16:
        /*000c*/ 	.word	0x00000000
        /*0010*/ 	.short	0x0002
        /*0012*/ 	.short	0x0010
        /*0014*/ 	.byte	0x00, 0xf0, 0x11, 0x00


	//----- nvinfo : EIATTR_KPARAM_INFO
	.align		4
.L_17:
        /*0018*/ 	.byte	0x04, 0x17
        /*001a*/ 	.short	(.L_19 - .L_18)
.L_18:
        /*001c*/ 	.word	0x00000000
        /*0020*/ 	.short	0x0001
        /*0022*/ 	.short	0x0008
        /*0024*/ 	.byte	0x00, 0xf5, 0x21, 0x00


	//----- nvinfo : EIATTR_KPARAM_INFO
	.align		4
.L_19:
        /*0028*/ 	.byte	0x04, 0x17
        /*002a*/ 	.short	(.L_21 - .L_20)
.L_20:
        /*002c*/ 	.word	0x00000000
        /*0030*/ 	.short	0x0000
        /*0032*/ 	.short	0x0000
        /*0034*/ 	.byte	0x00, 0xf5, 0x21, 0x00


	//----- nvinfo : EIATTR_SPARSE_MMA_MASK
	.align		4
.L_21:
        /*0038*/ 	.byte	0x03, 0x50
        /*003a*/ 	.short	0x0000


	//----- nvinfo : EIATTR_MAXREG_COUNT
	.align		4
        /*003c*/ 	.byte	0x03, 0x1b
        /*003e*/ 	.short	0x00ff


	//----- nvinfo : EIATTR_MERCURY_ISA_VERSION
	.align		4
        /*0040*/ 	.byte	0x03, 0x5f
        /*0042*/ 	.short	0x0101


	//----- nvinfo : EIATTR_VRC_CTA_INIT_COUNT
	.align		4
        /*0044*/ 	.byte	0x02, 0x4a
	.zero		1
	.zero		1


	//----- nvinfo : EIATTR_EXIT_INSTR_OFFSETS
	.align		4
        /*0048*/ 	.byte	0x04, 0x1c
        /*004a*/ 	.short	(.L_23 - .L_22)


	//   ....[0]....
.L_22:
        /*004c*/ 	.word	0x00000070


	//   ....[1]....
        /*0050*/ 	.word	0x000000f0


	//----- nvinfo : EIATTR_CBANK_PARAM_SIZE
	.align		4
.L_23:
        /*0054*/ 	.byte	0x03, 0x19
        /*0056*/ 	.short	0x0014


	//----- nvinfo : EIATTR_PARAM_CBANK
	.align		4
        /*0058*/ 	.byte	0x04, 0x0a
        /*005a*/ 	.short	(.L_25 - .L_24)
	.align		4
.L_24:
        /*005c*/ 	.word	index@(.nv.constant0._Z9copyFieldP6float2S0_i)
        /*0060*/ 	.short	0x0380
        /*0062*/ 	.short	0x0014


	//----- nvinfo : EIATTR_SW_WAR
	.align		4
.L_25:
        /*0064*/ 	.byte	0x04, 0x36
        /*0066*/ 	.short	(.L_27 - .L_26)
.L_26:
        /*0068*/ 	.word	0x00000008
.L_27:


//--------------------- .nv.info._Z11updateFieldP6float2S0_iiffff --------------------------
	.section	.nv.info._Z11updateFieldP6float2S0_iiffff,"",@"SHT_CUDA_INFO"
	.sectionflags	@""
	.align	4


	//----- nvinfo : EIATTR_CUDA_API_VERSION
	.align		4
        /*0000*/ 	.byte	0x04, 0x37
        /*0002*/ 	.short	(.L_29 - .L_28)
.L_28:
        /*0004*/ 	.word	0x00000082


	//----- nvinfo : EIATTR_KPARAM_INFO
	.align		4
.L_29:
        /*0008*/ 	.byte	0x04, 0x17
        /*000a*/ 	.short	(.L_31 - .L_30)
.L_30:
        /*000c*/ 	.word	0x00000000
        /*0010*/ 	.short	0x0007
        /*0012*/ 	.short	0x0024
        /*0014*/ 	.byte	0x00, 0xf0, 0x11, 0x00


	//----- nvinfo : EIATTR_KPARAM_INFO
	.align		4
.L_31:
        /*0018*/ 	.byte	0x04, 0x17
        /*001a*/ 	.short	(.L_33 - .L_32)
.L_32:
        /*001c*/ 	.word	0x00000000
        /*0020*/ 	.short	0x0006
        /*0022*/ 	.short	0x0020
        /*0024*/ 	.byte	0x00, 0xf0, 0x11, 0x00


	//----- nvinfo : EIATTR_KPARAM_INFO
	.align		4
.L_33:
        /*0028*/ 	.byte	0x04, 0x17
        /*002a*/ 	.short	(.L_35 - .L_34)
.L_34:
        /*002c*/ 	.word	0x00000000
        /*0030*/ 	.short	0x0005
        /*0032*/ 	.short	0x001c
        /*0034*/ 	.byte	0x00, 0xf0, 0x11, 0x00


	//----- nvinfo : EIATTR_KPARAM_INFO
	.align		4
.L_35:
        /*0038*/ 	.byte	0x04, 0x17
        /*003a*/ 	.short	(.L_37 - .L_36)
.L_36:
        /*003c*/ 	.word	0x00000000
        /*0040*/ 	.short	0x0004
        /*0042*/ 	.short	0x0018
        /*0044*/ 	.byte	0x00, 0xf0, 0x11, 0x00


	//----- nvinfo : EIATTR_KPARAM_INFO
	.align		4
.L_37:
        /*0048*/ 	.byte	0x04, 0x17
        /*004a*/ 	.short	(.L_39 - .L_38)
.L_38:
        /*004c*/ 	.word	0x00000000
        /*0050*/ 	.short	0x0003
        /*0052*/ 	.short	0x0014
        /*0054*/ 	.byte	0x00, 0xf0, 0x11, 0x00


	//----- nvinfo : EIATTR_KPARAM_INFO
	.align		4
.L_39:
        /*0058*/ 	.byte	0x04, 0x17
        /*005a*/ 	.short	(.L_41 - .L_40)
.L_40:
        /*005c*/ 	.word	0x00000000
        /*0060*/ 	.short	0x0002
        /*0062*/ 	.short	0x0010
        /*0064*/ 	.byte	0x00, 0xf0, 0x11, 0x00


	//----- nvinfo : EIATTR_KPARAM_INFO
	.align		4
.L_41:
        /*0068*/ 	.byte	0x04, 0x17
        /*006a*/ 	.short	(.L_43 - .L_42)
.L_42:
        /*006c*/ 	.word	0x00000000
        /*0070*/ 	.short	0x0001
        /*0072*/ 	.short	0x0008
        /*0074*/ 	.byte	0x00, 0xf5, 0x21, 0x00


	//----- nvinfo : EIATTR_KPARAM_INFO
	.align		4
.L_43:
        /*0078*/ 	.byte	0x04, 0x17
        /*007a*/ 	.short	(.L_45 - .L_44)
.L_44:
        /*007c*/ 	.word	0x00000000
        /*0080*/ 	.short	0x0000
        /*0082*/ 	.short	0x0000
        /*0084*/ 	.byte	0x00, 0xf5, 0x21, 0x00


	//----- nvinfo : EIATTR_SPARSE_MMA_MASK
	.align		4
.L_45:
        /*0088*/ 	.byte	0x03, 0x50
        /*008a*/ 	.short	0x0000


	//----- nvinfo : EIATTR_MAXREG_COUNT
	.align		4
        /*008c*/ 	.byte	0x03, 0x1b
        /*008e*/ 	.short	0x00ff


	//----- nvinfo : EIATTR_MERCURY_ISA_VERSION
	.align		4
        /*0090*/ 	.byte	0x03, 0x5f
        /*0092*/ 	.short	0x0101


	//----- nvinfo : EIATTR_VRC_CTA_INIT_COUNT
	.align		4
        /*0094*/ 	.byte	0x02, 0x4a
	.zero		1
	.zero		1


	//----- nvinfo : EIATTR_EXIT_INSTR_OFFSETS
	.align		4
        /*0098*/ 	.byte	0x04, 0x1c
        /*009a*/ 	.short	(.L_47 - .L_46)


	//   ....[0]....
.L_46:
        /*009c*/ 	.word	0x000000c0


	//   ....[1]....
        /*00a0*/ 	.word	0x00000900


	//----- nvinfo : EIATTR_CRS_STACK_SIZE
	.align		4
.L_47:
        /*00a4*/ 	.byte	0x04, 0x1e
        /*00a6*/ 	.short	(.L_49 - .L_48)
.L_48:
        /*00a8*/ 	.word	0x00000000


	//----- nvinfo : EIATTR_CBANK_PARAM_SIZE
	.align		4
.L_49:
        /*00ac*/ 	.byte	0x03, 0x19
        /*00ae*/ 	.short	0x0028


	//----- nvinfo : EIATTR_PARAM_CBANK
	.align		4
        /*00b0*/ 	.byte	0x04, 0x0a
        /*00b2*/ 	.short	(.L_51 - .L_50)
	.align		4
.L_50:
        /*00b4*/ 	.word	index@(.nv.constant0._Z11updateFieldP6float2S0_iiffff)
        /*00b8*/ 	.short	0x0380
        /*00ba*/ 	.short	0x0028


	//----- nvinfo : EIATTR_SW_WAR
	.align		4
.L_51:
        /*00bc*/ 	.byte	0x04, 0x36
        /*00be*/ 	.short	(.L_53 - .L_52)
.L_52:
        /*00c0*/ 	.word	0x00000008
.L_53:


//--------------------- .nv.callgraph             --------------------------
	.section	.nv.callgraph,"",@"SHT_CUDA_CALLGRAPH"
	.align	4
	.sectionentsize	8
	.align		4
        /*0000*/ 	.word	0x00000000
	.align		4
        /*0004*/ 	.word	0xffffffff
	.align		4
        /*0008*/ 	.word	0x00000000
	.align		4
        /*000c*/ 	.word	0xfffffffe
	.align		4
        /*0010*/ 	.word	0x00000000
	.align		4
        /*0014*/ 	.word	0xfffffffd
	.align		4
        /*0018*/ 	.word	0x00000000
	.align		4
        /*001c*/ 	.word	0xfffffffc


//--------------------- .text._Z9copyFieldP6float2S0_i --------------------------
	.section	.text._Z9copyFieldP6float2S0_i,"ax",@progbits
	.align	128
        .global         _Z9copyFieldP6float2S0_i
        .type           _Z9copyFieldP6float2S0_i,@function
        .size           _Z9copyFieldP6float2S0_i,(.L_x_18 - _Z9copyFieldP6float2S0_i)
        .other          _Z9copyFieldP6float2S0_i,@"STO_CUDA_ENTRY STV_DEFAULT"
_Z9copyFieldP6float2S0_i:
.text._Z9copyFieldP6float2S0_i:
[----:B------:R-:W-:Y:S01]  /*0000*/  LDC R1, c[0x0][0x37c] ;  /* 0x0000df00ff017b82 */ /* 0x000fe20000000800 */
[----:B------:R-:W0:Y:S07]  /*0010*/  S2R R0, SR_TID.X ;  /* 0x0000000000007919 */ /* 0x000e2e0000002100 */
[----:B------:R-:W0:Y:S01]  /*0020*/  S2UR UR4, SR_CTAID.X ;  /* 0x00000000000479c3 */ /* 0x000e220000002500 */
[----:B------:R-:W1:Y:S07]  /*0030*/  LDCU UR5, c[0x0][0x390] ;  /* 0x00007200ff0577ac */ /* 0x000e6e0008000800 */
[----:B------:R-:W0:Y:S02]  /*0040*/  LDC R7, c[0x0][0x360] ;  /* 0x0000d800ff077b82 */ /* 0x000e240000000800 */
[----:B0-----:R-:W-:-:S05]  /*0050*/  IMAD R7, R7, UR4, R0 ;  /* 0x0000000407077c24 */ /* 0x001fca000f8e0200 */
[----:B-1----:R-:W-:-:S13]  /*0060*/  ISETP.GE.AND P0, PT, R7, UR5, PT ;  /* 0x0000000507007c0c */ /* 0x002fda000bf06270 */
[----:B------:R-:W-:Y:S05]  /*0070*/  @P0 EXIT ;  /* 0x000000000000094d */ /* 0x000fea0003800000 */
[----:B------:R-:W0:Y:S01]  /*0080*/  LDC.64 R4, c[0x0][0x388] ;  /* 0x0000e200ff047b82 */ /* 0x000e220000000a00 */
[----:B------:R-:W1:Y:S07]  /*0090*/  LDCU.64 UR4, c[0x0][0x358] ;  /* 0x00006b00ff0477ac */ /* 0x000e6e0008000a00 */
[----:B------:R-:W2:Y:S01]  /*00a0*/  LDC.64 R2, c[0x0][0x380] ;  /* 0x0000e000ff027b82 */ /* 0x000ea20000000a00 */
[----:B0-----:R-:W-:-:S06]  /*00b0*/  IMAD.WIDE R4, R7, 0x8, R4 ;  /* 0x0000000807047825 */ /* 0x001fcc00078e0204 */
[----:B-1----:R-:W3:Y:S01]  /*00c0*/  LDG.E.64 R4, desc[UR4][R4.64] ;  /* 0x0000000404047981 */ /* 0x002ee2000c1e1b00 */
[----:B--2---:R-:W-:-:S05]  /*00d0*/  IMAD.WIDE R2, R7, 0x8, R2 ;  /* 0x0000000807027825 */ /* 0x004fca00078e0202 */
[----:B---3--:R-:W-:Y:S01]  /*00e0*/  STG.E.64 desc[UR4][R2.64], R4 ;  /* 0x0000000402007986 */ /* 0x008fe2000c101b04 */
[----:B------:R-:W-:Y:S05]  /*00f0*/  EXIT ;  /* 0x000000000000794d */ /* 0x000fea0003800000 */
.L_x_0:
[----:B------:R-:W-:-:S00]  /*0100*/  BRA `(.L_x_0) ;  /* 0xfffffffc00fc7947 */ /* 0x000fc0000383ffff */
[----:B------:R-:W-:-:S00]  /*0110*/  NOP ;  /* 0x0000000000007918 */ /* 0x000fc00000000000 */
        /* <DEDUP_REMOVED lines=14> */
.L_x_18:


//--------------------- .text._Z11updateFieldP6float2S0_iiffff --------------------------
	.section	.text._Z11updateFieldP6float2S0_iiffff,"ax",@progbits
	.align	128
        .global         _Z11updateFieldP6float2S0_iiffff
        .type           _Z11updateFieldP6float2S0_iiffff,@function
        .size           _Z11updateFieldP6float2S0_iiffff,(.L_x_17 - _Z11updateFieldP6float2S0_iiffff)
        .other          _Z11updateFieldP6float2S0_iiffff,@"STO_CUDA_ENTRY STV_DEFAULT"
_Z11updateFieldP6float2S0_iiffff:
.text._Z11updateFieldP6float2S0_iiffff:
[----:B------:R-:W-:Y:S01]  /*0000*/  LDC R1, c[0x0][0x37c] ;  /* 0x0000df00ff017b82 */ /* 0x000fe20000000800 */
[----:B------:R-:W0:Y:S07]  /*0010*/  S2R R4, SR_TID.Y ;  /* 0x0000000000047919 */ /* 0x000e2e0000002200 */
[----:B------:R-:W1:Y:S01]  /*0020*/  LDC R11, c[0x0][0x360] ;  /* 0x0000d800ff0b7b82 */ /* 0x000e620000000800 */
[----:B------:R-:W1:Y:S07]  /*0030*/  S2R R0, SR_TID.X ;  /* 0x0000000000007919 */ /* 0x000e6e0000002100 */
[----:B------:R-:W0:Y:S08]  /*0040*/  S2UR UR5, SR_CTAID.Y ;  /* 0x00000000000579c3 */ /* 0x000e300000002600 */
[----:B------:R-:W0:Y:S08]  /*0050*/  LDC R9, c[0x0][0x364] ;  /* 0x0000d900ff097b82 */ /* 0x000e300000000800 */
[----:B------:R-:W1:Y:S08]  /*0060*/  S2UR UR4, SR_CTAID.X ;  /* 0x00000000000479c3 */ /* 0x000e700000002500 */
[----:B------:R-:W2:Y:S01]  /*0070*/  LDC.64 R2, c[0x0][0x390] ;  /* 0x0000e400ff027b82 */ /* 0x000ea20000000a00 */
[----:B0-----:R-:W-:-:S02]  /*0080*/  IMAD R9, R9, UR5, R4 ;  /* 0x0000000509097c24 */ /* 0x001fc4000f8e0204 */
[----:B-1----:R-:W-:-:S03]  /*0090*/  IMAD R11, R11, UR4, R0 ;  /* 0x000000040b0b7c24 */ /* 0x002fc6000f8e0200 */
[----:B--2---:R-:W-:-:S04]  /*00a0*/  ISETP.GE.AND P0, PT, R9, R3, PT ;  /* 0x000000030900720c */ /* 0x004fc80003f06270 */
[----:B------:R-:W-:-:S13]  /*00b0*/  ISETP.GE.OR P0, PT, R11, R2, P0 ;  /* 0x000000020b00720c */ /* 0x000fda0000706670 */
[----:B------:R-:W-:Y:S05]  /*00c0*/  @P0 EXIT ;  /* 0x000000000000094d */ /* 0x000fea0003800000 */
[----:B------:R-:W-:Y:S01]  /*00d0*/  IABS R0, R2 ;  /* 0x0000000200007213 */ /* 0x000fe20000000000 */
[----:B------:R-:W0:Y:S01]  /*00e0*/  I2F.U32.RP R10, R3 ;  /* 0x00000003000a7306 */ /* 0x000e220000209000 */
[C---:B------:R-:W-:Y:S01]  /*00f0*/  VIADD R6, R11.reuse, 0x1 ;  /* 0x000000010b067836 */ /* 0x040fe20000000000 */
[----:B------:R-:W-:Y:S01]  /*0100*/  IADD3 R7, PT, PT, R11, -0x1, R2 ;  /* 0xffffffff0b077810 */ /* 0x000fe20007ffe002 */
[----:B------:R-:W1:Y:S03]  /*0110*/  LDCU.64 UR4, c[0x0][0x358] ;  /* 0x00006b00ff0477ac */ /* 0x000e660008000a00 */
[----:B------:R-:W-:Y:S02]  /*0120*/  IABS R14, R6 ;  /* 0x00000006000e7213 */ /* 0x000fe40000000000 */
[----:B------:R-:W2:Y:S01]  /*0130*/  I2F.RP R8, R0 ;  /* 0x0000000000087306 */ /* 0x000ea20000209400 */
[----:B------:R-:W-:-:S07]  /*0140*/  IABS R17, R7 ;  /* 0x0000000700117213 */ /* 0x000fce0000000000 */
[----:B0-----:R-:W0:Y:S08]  /*0150*/  MUFU.RCP R10, R10 ;  /* 0x0000000a000a7308 */ /* 0x001e300000001000 */
[----:B--2---:R-:W2:Y:S01]  /*0160*/  MUFU.RCP R8, R8 ;  /* 0x0000000800087308 */ /* 0x004ea20000001000 */
[----:B0-----:R-:W-:Y:S01]  /*0170*/  VIADD R4, R10, 0xffffffe ;  /* 0x0ffffffe0a047836 */ /* 0x001fe20000000000 */
[----:B------:R-:W-:-:S06]  /*0180*/  IADD3 R10, PT, PT, R9, -0x1, R3 ;  /* 0xffffffff090a7810 */ /* 0x000fcc0007ffe003 */
[----:B------:R-:W0:Y:S01]  /*0190*/  F2I.FTZ.U32.TRUNC.NTZ R5, R4 ;  /* 0x0000000400057305 */ /* 0x000e22000021f000 */
[----:B--2---:R-:W-:-:S07]  /*01a0*/  VIADD R12, R8, 0xffffffe ;  /* 0x0ffffffe080c7836 */ /* 0x004fce0000000000 */
[----:B------:R2:W3:Y:S01]  /*01b0*/  F2I.FTZ.U32.TRUNC.NTZ R13, R12 ;  /* 0x0000000c000d7305 */ /* 0x0004e2000021f000 */
[----:B0-----:R-:W-:Y:S02]  /*01c0*/  IMAD.MOV R4, RZ, RZ, -R5 ;  /* 0x000000ffff047224 */ /* 0x001fe400078e0a05 */
[----:B--2---:R-:W-:Y:S01]  /*01d0*/  HFMA2 R12, -RZ, RZ, 0, 0 ;  /* 0x00000000ff0c7431 */ /* 0x004fe200000001ff */
[----:B---3--:R-:W-:-:S05]  /*01e0*/  IADD3 R15, PT, PT, RZ, -R13, RZ ;  /* 0x8000000dff0f7210 */ /* 0x008fca0007ffe0ff */
[----:B------:R-:W-:-:S04]  /*01f0*/  IMAD R15, R15, R0, RZ ;  /* 0x000000000f0f7224 */ /* 0x000fc800078e02ff */
[----:B------:R-:W-:-:S04]  /*0200*/  IMAD.HI.U32 R12, R13, R15, R12 ;  /* 0x0000000f0d0c7227 */ /* 0x000fc800078e000c */
[----:B------:R-:W-:Y:S02]  /*0210*/  IMAD.MOV.U32 R15, RZ, RZ, R14 ;  /* 0x000000ffff0f7224 */ /* 0x000fe400078e000e */
[----:B------:R-:W-:Y:S02]  /*0220*/  IMAD R13, R4, R3, RZ ;  /* 0x00000003040d7224 */ /* 0x000fe400078e02ff */
[----:B------:R-:W-:-:S04]  /*0230*/  IMAD.HI.U32 R8, R12, R15, RZ ;  /* 0x0000000f0c087227 */ /* 0x000fc800078e00ff */
[----:B------:R-:W-:Y:S01]  /*0240*/  IMAD.MOV.U32 R4, RZ, RZ, RZ ;  /* 0x000000ffff047224 */ /* 0x000fe200078e00ff */
[----:B------:R-:W-:Y:S01]  /*0250*/  IADD3 R8, PT, PT, -R8, RZ, RZ ;  /* 0x000000ff08087210 */ /* 0x000fe20007ffe1ff */
[----:B------:R-:W-:-:S04]  /*0260*/  IMAD.HI.U32 R12, R12, R17, RZ ;  /* 0x000000110c0c7227 */ /* 0x000fc800078e00ff */
[----:B------:R-:W-:-:S04]  /*0270*/  IMAD.HI.U32 R13, R5, R13, R4 ;  /* 0x0000000d050d7227 */ /* 0x000fc800078e0004 */
[----:B------:R-:W-:Y:S02]  /*0280*/  VIADD R4, R9, 0x1 ;  /* 0x0000000109047836 */ /* 0x000fe40000000000 */
[----:B------:R-:W-:Y:S02]  /*0290*/  IMAD R5, R0, R8, R15 ;  /* 0x0000000800057224 */ /* 0x000fe400078e020f */
[----:B------:R-:W-:-:S03]  /*02a0*/  IMAD.HI.U32 R8, R13, R4, RZ ;  /* 0x000000040d087227 */ /* 0x000fc600078e00ff */
[----:B------:R-:W-:Y:S01]  /*02b0*/  ISETP.GT.U32.AND P0, PT, R0, R5, PT ;  /* 0x000000050000720c */ /* 0x000fe20003f04070 */
[----:B------:R-:W-:Y:S01]  /*02c0*/  IMAD.MOV R12, RZ, RZ, -R12 ;  /* 0x000000ffff0c7224 */ /* 0x000fe200078e0a0c */
[----:B------:R-:W-:Y:S01]  /*02d0*/  IADD3 R8, PT, PT, -R8, RZ, RZ ;  /* 0x000000ff08087210 */ /* 0x000fe20007ffe1ff */
[----:B------:R-:W-:-:S04]  /*02e0*/  IMAD.HI.U32 R13, R13, R10, RZ ;  /* 0x0000000a0d0d7227 */ /* 0x000fc800078e00ff */
[C---:B------:R-:W-:Y:S02]  /*02f0*/  IMAD R15, R0.reuse, R12, R17 ;  /* 0x0000000c000f7224 */ /* 0x040fe400078e0211 */
[----:B------:R-:W-:Y:S02]  /*0300*/  IMAD R4, R3, R8, R4 ;  /* 0x0000000803047224 */ /* 0x000fe400078e0204 */
[----:B------:R-:W-:Y:S01]  /*0310*/  IMAD.MOV R13, RZ, RZ, -R13 ;  /* 0x000000ffff0d7224 */ /* 0x000fe200078e0a0d */
[----:B------:R-:W-:Y:S01]  /*0320*/  ISETP.GT.U32.AND P2, PT, R0, R15, PT ;  /* 0x0000000f0000720c */ /* 0x000fe20003f44070 */
[----:B------:R-:W-:Y:S01]  /*0330*/  @!P0 IMAD.IADD R5, R5, 0x1, -R0 ;  /* 0x0000000105058824 */ /* 0x000fe200078e0a00 */
[----:B------:R-:W-:Y:S01]  /*0340*/  ISETP.GE.U32.AND P1, PT, R4, R3, PT ;  /* 0x000000030400720c */ /* 0x000fe20003f26070 */
[----:B------:R-:W-:Y:S01]  /*0350*/  IMAD R10, R3, R13, R10 ;  /* 0x0000000d030a7224 */ /* 0x000fe200078e020a */
[----:B------:R-:W-:Y:S01]  /*0360*/  ISETP.GE.AND P0, PT, R6, RZ, PT ;  /* 0x000000ff0600720c */ /* 0x000fe20003f06270 */
[----:B------:R-:W0:Y:S01]  /*0370*/  LDC.64 R12, c[0x0][0x380] ;  /* 0x0000e000ff0c7b82 */ /* 0x000e220000000a00 */
[----:B------:R-:W-:-:S02]  /*0380*/  ISETP.GT.U32.AND P3, PT, R0, R5, PT ;  /* 0x000000050000720c */ /* 0x000fc40003f64070 */
[----:B------:R-:W-:-:S05]  /*0390*/  ISETP.GE.U32.AND P5, PT, R10, R3, PT ;  /* 0x000000030a00720c */ /* 0x000fca0003fa6070 */
[----:B------:R-:W-:Y:S02]  /*03a0*/  @!P2 IADD3 R15, PT, PT, R15, -R0, RZ ;  /* 0x800000000f0fa210 */ /* 0x000fe40007ffe0ff */
[----:B------:R-:W-:Y:S01]  /*03b0*/  @P1 IMAD.IADD R4, R4, 0x1, -R3 ;  /* 0x0000000104041824 */ /* 0x000fe200078e0a03 */
[----:B------:R-:W-:Y:S02]  /*03c0*/  ISETP.GE.AND P2, PT, R7, RZ, PT ;  /* 0x000000ff0700720c */ /* 0x000fe40003f46270 */
[----:B------:R-:W-:Y:S01]  /*03d0*/  ISETP.GT.U32.AND P4, PT, R0, R15, PT ;  /* 0x0000000f0000720c */ /* 0x000fe20003f84070 */
[----:B------:R-:W-:Y:S01]  /*03e0*/  @!P3 IMAD.IADD R5, R5, 0x1, -R0 ;  /* 0x000000010505b824 */ /* 0x000fe200078e0a00 */
[-C--:B------:R-:W-:Y:S02]  /*03f0*/  ISETP.GE.U32.AND P1, PT, R4, R3.reuse, PT ;  /* 0x000000030400720c */ /* 0x080fe40003f26070 */
[----:B------:R-:W-:Y:S01]  /*0400*/  @P5 IADD3 R10, PT, PT, R10, -R3, RZ ;  /* 0x800000030a0a5210 */ /* 0x000fe20007ffe0ff */
[----:B------:R-:W-:Y:S01]  /*0410*/  @!P0 IMAD.MOV R5, RZ, RZ, -R5 ;  /* 0x000000ffff058224 */ /* 0x000fe200078e0a05 */
[----:B------:R-:W-:-:S02]  /*0420*/  ISETP.NE.AND P3, PT, R2, RZ, PT ;  /* 0x000000ff0200720c */ /* 0x000fc40003f65270 */
[-C--:B------:R-:W-:Y:S02]  /*0430*/  ISETP.GE.U32.AND P5, PT, R10, R3.reuse, PT ;  /* 0x000000030a00720c */ /* 0x080fe40003fa6070 */
[----:B------:R-:W-:-:S03]  /*0440*/  LOP3.LUT R7, RZ, R3, RZ, 0x33, !PT ;  /* 0x00000003ff077212 */ /* 0x000fc600078e33ff */
[----:B------:R-:W-:Y:S02]  /*0450*/  @!P4 IADD3 R15, PT, PT, R15, -R0, RZ ;  /* 0x800000000f0fc210 */ /* 0x000fe40007ffe0ff */
[----:B------:R-:W-:Y:S01]  /*0460*/  LOP3.LUT R0, RZ, R2, RZ, 0x33, !PT ;  /* 0x00000002ff007212 */ /* 0x000fe200078e33ff */
[----:B------:R-:W-:Y:S01]  /*0470*/  @P1 IMAD.IADD R4, R4, 0x1, -R3 ;  /* 0x0000000104041824 */ /* 0x000fe200078e0a03 */
[----:B------:R-:W-:Y:S02]  /*0480*/  @!P2 IADD3 R15, PT, PT, -R15, RZ, RZ ;  /* 0x000000ff0f0fa210 */ /* 0x000fe40007ffe1ff */
[----:B------:R-:W-:Y:S02]  /*0490*/  ISETP.NE.U32.AND P4, PT, R3, RZ, PT ;  /* 0x000000ff0300720c */ /* 0x000fe40003f85070 */
[C---:B------:R-:W-:Y:S02]  /*04a0*/  SEL R5, R0.reuse, R5, !P3 ;  /* 0x0000000500057207 */ /* 0x040fe40005800000 */
[----:B------:R-:W-:-:S02]  /*04b0*/  SEL R0, R0, R15, !P3 ;  /* 0x0000000f00007207 */ /* 0x000fc40005800000 */
[----:B------:R-:W-:Y:S01]  /*04c0*/  SEL R4, R7, R4, !P4 ;  /* 0x0000000407047207 */ /* 0x000fe20006000000 */
[CC--:B------:R-:W-:Y:S01]  /*04d0*/  IMAD R5, R9.reuse, R2.reuse, R5 ;  /* 0x0000000209057224 */ /* 0x0c0fe200078e0205 */
[----:B------:R-:W-:Y:S01]  /*04e0*/  @P5 IADD3 R10, PT, PT, R10, -R3, RZ ;  /* 0x800000030a0a5210 */ /* 0x000fe20007ffe0ff */
[-C--:B------:R-:W-:Y:S02]  /*04f0*/  IMAD R3, R9, R2.reuse, R0 ;  /* 0x0000000209037224 */ /* 0x080fe400078e0200 */
[----:B------:R-:W-:Y:S01]  /*0500*/  IMAD R15, R4, R2, R11 ;  /* 0x00000002040f7224 */ /* 0x000fe200078e020b */
[----:B------:R-:W-:Y:S01]  /*0510*/  SEL R10, R7, R10, !P4 ;  /* 0x0000000a070a7207 */ /* 0x000fe20006000000 */
[----:B0-----:R-:W-:-:S04]  /*0520*/  IMAD.WIDE R4, R5, 0x8, R12 ;  /* 0x0000000805047825 */ /* 0x001fc800078e020c */
[----:B------:R-:W-:Y:S02]  /*0530*/  IMAD.WIDE R6, R3, 0x8, R12 ;  /* 0x0000000803067825 */ /* 0x000fe400078e020c */
[----:B-1----:R-:W2:Y:S01]  /*0540*/  LDG.E.64 R4, desc[UR4][R4.64] ;  /* 0x0000000404047981 */ /* 0x002ea2000c1e1b00 */
[----:B------:R-:W0:Y:S01]  /*0550*/  LDC R3, c[0x0][0x39c] ;  /* 0x0000e700ff037b82 */ /* 0x000e220000000800 */
[-C--:B------:R-:W-:Y:S02]  /*0560*/  IMAD R17, R10, R2.reuse, R11 ;  /* 0x000000020a117224 */ /* 0x080fe400078e020b */
[----:B------:R-:W-:Y:S01]  /*0570*/  IMAD.WIDE R14, R15, 0x8, R12 ;  /* 0x000000080f0e7825 */ /* 0x000fe200078e020c */
[----:B------:R-:W2:Y:S03]  /*0580*/  LDG.E.64 R6, desc[UR4][R6.64] ;  /* 0x0000000406067981 */ /* 0x000ea6000c1e1b00 */
[----:B------:R-:W-:-:S02]  /*0590*/  IMAD R2, R9, R2, R11 ;  /* 0x0000000209027224 */ /* 0x000fc400078e020b */
[--C-:B------:R-:W-:Y:S01]  /*05a0*/  IMAD.WIDE R16, R17, 0x8, R12.reuse ;  /* 0x0000000811107825 */ /* 0x100fe200078e020c */
[----:B------:R-:W3:Y:S03]  /*05b0*/  LDG.E.64 R10, desc[UR4][R14.64] ;  /* 0x000000040e0a7981 */ /* 0x000ee6000c1e1b00 */
[----:B------:R-:W-:Y:S02]  /*05c0*/  IMAD.WIDE R8, R2, 0x8, R12 ;  /* 0x0000000802087825 */ /* 0x000fe400078e020c */
[----:B------:R-:W4:Y:S04]  /*05d0*/  LDG.E.64 R12, desc[UR4][R16.64] ;  /* 0x00000004100c7981 */ /* 0x000f28000c1e1b00 */
[----:B------:R-:W5:Y:S01]  /*05e0*/  LDG.E.64 R8, desc[UR4][R8.64] ;  /* 0x0000000408087981 */ /* 0x000f62000c1e1b00 */
[----:B0-----:R-:W-:-:S04]  /*05f0*/  FMUL R3, R3, R3 ;  /* 0x0000000303037220 */ /* 0x001fc80000400000 */
[----:B------:R-:W0:Y:S01]  /*0600*/  MUFU.RCP R18, R3 ;  /* 0x0000000300127308 */ /* 0x000e220000001000 */
[----:B------:R-:W-:Y:S01]  /*0610*/  BSSY.RECONVERGENT B0, `(.L_x_1) ;  /* 0x000000f000007945 */ /* 0x000fe20003800200 */
[----:B0-----:R-:W-:-:S04]  /*0620*/  FFMA R21, -R3, R18, 1 ;  /* 0x3f80000003157423 */ /* 0x001fc80000000112 */
[----:B------:R-:W-:Y:S01]  /*0630*/  FFMA R21, R18, R21, R18 ;  /* 0x0000001512157223 */ /* 0x000fe20000000012 */
[----:B--2---:R-:W-:-:S04]  /*0640*/  FADD R19, R4, R6 ;  /* 0x0000000604137221 */ /* 0x004fc80000000000 */
[----:B---3--:R-:W-:-:S04]  /*0650*/  FADD R19, R19, R10 ;  /* 0x0000000a13137221 */ /* 0x008fc80000000000 */
[----:B----4-:R-:W-:-:S04]  /*0660*/  FADD R19, R19, R12 ;  /* 0x0000000c13137221 */ /* 0x010fc80000000000 */
[----:B-----5:R-:W-:-:S04]  /*0670*/  FFMA R0, R8, -4, R19 ;  /* 0xc080000008007823 */ /* 0x020fc80000000013 */
[----:B------:R-:W0:Y:S01]  /*0680*/  FCHK P0, R0, R3 ;  /* 0x0000000300007302 */ /* 0x000e220000000000 */
[----:B------:R-:W-:-:S04]  /*0690*/  FFMA R4, R0, R21, RZ ;  /* 0x0000001500047223 */ /* 0x000fc800000000ff */
[----:B------:R-:W-:-:S04]  /*06a0*/  FFMA R6, -R3, R4, R0 ;  /* 0x0000000403067223 */ /* 0x000fc80000000100 */
[----:B------:R-:W-:Y:S01]  /*06b0*/  FFMA R4, R21, R6, R4 ;  /* 0x0000000615047223 */ /* 0x000fe20000000004 */
[----:B0-----:R-:W-:Y:S06]  /*06c0*/  @!P0 BRA `(.L_x_2) ;  /* 0x00000000000c8947 */ /* 0x001fec0003800000 */
[----:B------:R-:W-:-:S07]  /*06d0*/  MOV R6, 0x6f0 ;  /* 0x000006f000067802 */ /* 0x000fce0000000f00 */
[----:B------:R-:W-:Y:S05]  /*06e0*/  CALL.REL.NOINC `($__internal_0_$__cuda_sm3x_div_rn_noftz_f32_slowpath) ;  /* 0x0000000000887944 */ /* 0x000fea0003c00000 */
[----:B------:R-:W-:-:S07]  /*06f0*/  IMAD.MOV.U32 R4, RZ, RZ, R0 ;  /* 0x000000ffff047224 */ /* 0x000fce00078e0000 */
.L_x_2:
[----:B------:R-:W-:Y:S05]  /*0700*/  BSYNC.RECONVERGENT B0 ;  /* 0x0000000000007941 */ /* 0x000fea0003800200 */
.L_x_1:
[----:B------:R-:W0:Y:S01]  /*0710*/  MUFU.RCP R6, R3 ;  /* 0x0000000300067308 */ /* 0x000e220000001000 */
[----:B------:R-:W-:Y:S01]  /*0720*/  FADD R0, R5, R7 ;  /* 0x0000000705007221 */ /* 0x000fe20000000000 */
[----:B------:R-:W-:Y:S03]  /*0730*/  BSSY.RECONVERGENT B0, `(.L_x_3) ;  /* 0x000000e000007945 */ /* 0x000fe60003800200 */
[----:B------:R-:W-:-:S04]  /*0740*/  FADD R0, R11, R0 ;  /* 0x000000000b007221 */ /* 0x000fc80000000000 */
[----:B------:R-:W-:-:S04]  /*0750*/  FADD R0, R13, R0 ;  /* 0x000000000d007221 */ /* 0x000fc80000000000 */
[----:B------:R-:W-:-:S04]  /*0760*/  FFMA R10, R9, -4, R0 ;  /* 0xc0800000090a7823 */ /* 0x000fc80000000000 */
[----:B------:R-:W1:Y:S01]  /*0770*/  FCHK P0, R10, R3 ;  /* 0x000000030a007302 */ /* 0x000e620000000000 */
[----:B0-----:R-:W-:-:S04]  /*0780*/  FFMA R5, -R3, R6, 1 ;  /* 0x3f80000003057423 */ /* 0x001fc80000000106 */
[----:B------:R-:W-:-:S04]  /*0790*/  FFMA R0, R6, R5, R6 ;  /* 0x0000000506007223 */ /* 0x000fc80000000006 */
[----:B------:R-:W-:-:S04]  /*07a0*/  FFMA R5, R0, R10, RZ ;  /* 0x0000000a00057223 */ /* 0x000fc800000000ff */
[----:B------:R-:W-:-:S04]  /*07b0*/  FFMA R6, -R3, R5, R10 ;  /* 0x0000000503067223 */ /* 0x000fc8000000010a */
[----:B------:R-:W-:Y:S01]  /*07c0*/  FFMA R0, R0, R6, R5 ;  /* 0x0000000600007223 */ /* 0x000fe20000000005 */
[----:B-1----:R-:W-:Y:S06]  /*07d0*/  @!P0 BRA `(.L_x_4) ;  /* 0x00000000000c8947 */ /* 0x002fec0003800000 */
[----:B------:R-:W-:Y:S02]  /*07e0*/  MOV R0, R10 ;  /* 0x0000000a00007202 */ /* 0x000fe40000000f00 */
[----:B------:R-:W-:-:S07]  /*07f0*/  MOV R6, 0x810 ;  /* 0x0000081000067802 */ /* 0x000fce0000000f00 */
[----:B------:R-:W-:Y:S05]  /*0800*/  CALL.REL.NOINC `($__internal_0_$__cuda_sm3x_div_rn_noftz_f32_slowpath) ;  /* 0x0000000000407944 */ /* 0x000fea0003c00000 */
.L_x_4:
[----:B------:R-:W-:Y:S05]  /*0810*/  BSYNC.RECONVERGENT B0 ;  /* 0x0000000000007941 */ /* 0x000fea0003800200 */
.L_x_3:
[----:B------:R-:W0:Y:S01]  /*0820*/  LDCU.64 UR6, c[0x0][0x3a0] ;  /* 0x00007400ff0677ac */ /* 0x000e220008000a00 */
[----:B------:R-:W1:Y:S01]  /*0830*/  LDC.64 R6, c[0x0][0x388] ;  /* 0x0000e200ff067b82 */ /* 0x000e620000000a00 */
[----:B------:R-:W-:Y:S01]  /*0840*/  FMUL R3, R9, R9 ;  /* 0x0000000909037220 */ /* 0x000fe20000400000 */
[----:B------:R-:W2:Y:S03]  /*0850*/  LDCU UR8, c[0x0][0x398] ;  /* 0x00007300ff0877ac */ /* 0x000ea60008000800 */
[----:B------:R-:W-:-:S04]  /*0860*/  FFMA R3, R8, R8, R3 ;  /* 0x0000000808037223 */ /* 0x000fc80000000003 */
[----:B0-----:R-:W-:Y:S01]  /*0870*/  FMUL R3, R3, UR7 ;  /* 0x0000000703037c20 */ /* 0x001fe20008400000 */
[----:B------:R-:W-:-:S03]  /*0880*/  FMUL R0, R0, UR6 ;  /* 0x0000000600007c20 */ /* 0x000fc60008400000 */
[-C--:B------:R-:W-:Y:S01]  /*0890*/  FMUL R5, R8, R3.reuse ;  /* 0x0000000308057220 */ /* 0x080fe20000400000 */
[----:B------:R-:W-:Y:S01]  /*08a0*/  FFMA R11, R9, -R3, -R0 ;  /* 0x80000003090b7223 */ /* 0x000fe20000000800 */
[----:B-1----:R-:W-:-:S04]  /*08b0*/  IMAD.WIDE R2, R2, 0x8, R6 ;  /* 0x0000000802027825 */ /* 0x002fc800078e0206 */
[----:B------:R-:W-:Y:S01]  /*08c0*/  FFMA R4, R4, UR6, R5 ;  /* 0x0000000604047c23 */ /* 0x000fe20008000005 */
[----:B--2---:R-:W-:-:S03]  /*08d0*/  FFMA R8, R11, UR8, R8 ;  /* 0x000000080b087c23 */ /* 0x004fc60008000008 */
[----:B------:R-:W-:-:S05]  /*08e0*/  FFMA R9, R4, UR8, R9 ;  /* 0x0000000804097c23 */ /* 0x000fca0008000009 */
[----:B------:R-:W-:Y:S01]  /*08f0*/  STG.E.64 desc[UR4][R2.64], R8 ;  /* 0x0000000802007986 */ /* 0x000fe2000c101b04 */
[----:B------:R-:W-:Y:S05]  /*0900*/  EXIT ;  /* 0x000000000000794d */ /* 0x000fea0003800000 */
        .weak           $__internal_0_$__cuda_sm3x_div_rn_noftz_f32_slowpath
        .type           $__internal_0_$__cuda_sm3x_div_rn_noftz_f32_slowpath,@function
        .size           $__internal_0_$__cuda_sm3x_div_rn_noftz_f32_slowpath,(.L_x_17 - $__internal_0_$__cuda_sm3x_div_rn_noftz_f32_slowpath)
$__internal_0_$__cuda_sm3x_div_rn_noftz_f32_slowpath:
[--C-:B------:R-:W-:Y:S01]  /*0910*/  SHF.R.U32.HI R12, RZ, 0x17, R3.reuse ;  /* 0x00000017ff0c7819 */ /* 0x100fe20000011603 */
[----:B------:R-:W-:Y:S01]  /*0920*/  BSSY.RECONVERGENT B1, `(.L_x_5) ;  /* 0x0000063000017945 */ /* 0x000fe20003800200 */
[----:B------:R-:W-:Y:S01]  /*0930*/  SHF.R.U32.HI R10, RZ, 0x17, R0 ;  /* 0x00000017ff0a7819 */ /* 0x000fe20000011600 */
[----:B------:R-:W-:Y:S01]  /*0940*/  IMAD.MOV.U32 R15, RZ, RZ, R3 ;  /* 0x000000ffff0f7224 */ /* 0x000fe200078e0003 */
[----:B------:R-:W-:Y:S02]  /*0950*/  LOP3.LUT R12, R12, 0xff, RZ, 0xc0, !PT ;  /* 0x000000ff0c0c7812 */ /* 0x000fe400078ec0ff */
[----:B------:R-:W-:-:S03]  /*0960*/  LOP3.LUT R17, R10, 0xff, RZ, 0xc0, !PT ;  /* 0x000000ff0a117812 */ /* 0x000fc600078ec0ff */
[----:B------:R-:W-:Y:S01]  /*0970*/  VIADD R16, R12, 0xffffffff ;  /* 0xffffffff0c107836 */ /* 0x000fe20000000000 */
[----:B------:R-:W-:-:S04]  /*0980*/  IADD3 R14, PT, PT, R17, -0x1, RZ ;  /* 0xffffffff110e7810 */ /* 0x000fc80007ffe0ff */
[----:B------:R-:W-:-:S04]  /*0990*/  ISETP.GT.U32.AND P0, PT, R16, 0xfd, PT ;  /* 0x000000fd1000780c */ /* 0x000fc80003f04070 */
[----:B------:R-:W-:-:S13]  /*09a0*/  ISETP.GT.U32.OR P0, PT, R14, 0xfd, P0 ;  /* 0x000000fd0e00780c */ /* 0x000fda0000704470 */
[----:B------:R-:W-:Y:S01]  /*09b0*/  @!P0 MOV R10, RZ ;  /* 0x000000ff000a8202 */ /* 0x000fe20000000f00 */
[----:B------:R-:W-:Y:S06]  /*09c0*/  @!P0 BRA `(.L_x_6) ;  /* 0x00000000005c8947 */ /* 0x000fec0003800000 */
[----:B------:R-:W-:Y:S02]  /*09d0*/  FSETP.GTU.FTZ.AND P0, PT, |R0|, +INF , PT ;  /* 0x7f8000000000780b */ /* 0x000fe40003f1c200 */
[----:B------:R-:W-:-:S04]  /*09e0*/  FSETP.GTU.FTZ.AND P1, PT, |R3|, +INF , PT ;  /* 0x7f8000000300780b */ /* 0x000fc80003f3c200 */
[----:B------:R-:W-:-:S13]  /*09f0*/  PLOP3.LUT P0, PT, P0, P1, PT, 0xf8, 0x8f ;  /* 0x00000000008f781c */ /* 0x000fda0000703f70 */
[----:B------:R-:W-:Y:S05]  /*0a00*/  @P0 BRA `(.L_x_7) ;  /* 0x00000004004c0947 */ /* 0x000fea0003800000 */
[----:B------:R-:W-:-:S13]  /*0a10*/  LOP3.LUT P0, RZ, R15, 0x7fffffff, R0, 0xc8, !PT ;  /* 0x7fffffff0fff7812 */ /* 0x000fda000780c800 */
[----:B------:R-:W-:Y:S05]  /*0a20*/  @!P0 BRA `(.L_x_8) ;  /* 0x00000004003c8947 */ /* 0x000fea0003800000 */
[C---:B------:R-:W-:Y:S02]  /*0a30*/  FSETP.NEU.FTZ.AND P0, PT, |R0|.reuse, +INF , PT ;  /* 0x7f8000000000780b */ /* 0x040fe40003f1d200 */
[----:B------:R-:W-:Y:S02]  /*0a40*/  FSETP.NEU.FTZ.AND P2, PT, |R3|, +INF , PT ;  /* 0x7f8000000300780b */ /* 0x000fe40003f5d200 */
[----:B------:R-:W-:-:S11]  /*0a50*/  FSETP.NEU.FTZ.AND P1, PT, |R0|, +INF , PT ;  /* 0x7f8000000000780b */ /* 0x000fd60003f3d200 */
[----:B------:R-:W-:Y:S05]  /*0a60*/  @!P2 BRA !P0, `(.L_x_8) ;  /* 0x00000004002ca947 */ /* 0x000fea0004000000 */
[----:B------:R-:W-:-:S04]  /*0a70*/  LOP3.LUT P0, RZ, R0, 0x7fffffff, RZ, 0xc0, !PT ;  /* 0x7fffffff00ff7812 */ /* 0x000fc8000780c0ff */
[----:B------:R-:W-:-:S13]  /*0a80*/  PLOP3.LUT P0, PT, P2, P0, PT, 0x2f, 0xf2 ;  /* 0x0000000000f2781c */ /* 0x000fda0001700577 */
[----:B------:R-:W-:Y:S05]  /*0a90*/  @P0 BRA `(.L_x_9) ;  /* 0x0000000400180947 */ /* 0x000fea0003800000 */
[----:B------:R-:W-:-:S04]  /*0aa0*/  LOP3.LUT P0, RZ, R15, 0x7fffffff, RZ, 0xc0, !PT ;  /* 0x7fffffff0fff7812 */ /* 0x000fc8000780c0ff */
[----:B------:R-:W-:-:S13]  /*0ab0*/  PLOP3.LUT P0, PT, P1, P0, PT, 0x2f, 0xf2 ;  /* 0x0000000000f2781c */ /* 0x000fda0000f00577 */
[----:B------:R-:W-:Y:S05]  /*0ac0*/  @P0 BRA `(.L_x_10) ;  /* 0x0000000400000947 */ /* 0x000fea0003800000 */
[----:B------:R-:W-:Y:S02]  /*0ad0*/  ISETP.GE.AND P0, PT, R14, RZ, PT ;  /* 0x000000ff0e00720c */ /* 0x000fe40003f06270 */
[----:B------:R-:W-:-:S11]  /*0ae0*/  ISETP.GE.AND P1, PT, R16, RZ, PT ;  /* 0x000000ff1000720c */ /* 0x000fd60003f26270 */
[----:B------:R-:W-:Y:S01]  /*0af0*/  @P0 IMAD.MOV.U32 R10, RZ, RZ, RZ ;  /* 0x000000ffff0a0224 */ /* 0x000fe200078e00ff */
[----:B------:R-:W-:Y:S01]  /*0b00*/  @!P0 MOV R10, 0xffffffc0 ;  /* 0xffffffc0000a8802 */ /* 0x000fe20000000f00 */
[----:B------:R-:W-:Y:S01]  /*0b10*/  @!P0 FFMA R0, R0, 1.84467440737095516160e+19, RZ ;  /* 0x5f80000000008823 */ /* 0x000fe200000000ff */
[----:B------:R-:W-:-:S03]  /*0b20*/  @!P1 FFMA R15, R3, 1.84467440737095516160e+19, RZ ;  /* 0x5f800000030f9823 */ /* 0x000fc600000000ff */
[----:B------:R-:W-:-:S07]  /*0b30*/  @!P1 VIADD R10, R10, 0x40 ;  /* 0x000000400a0a9836 */ /* 0x000fce0000000000 */
.L_x_6:
[----:B------:R-:W-:Y:S01]  /*0b40*/  LEA R14, R12, 0xc0800000, 0x17 ;  /* 0xc08000000c0e7811 */ /* 0x000fe200078eb8ff */
[----:B------:R-:W-:Y:S01]  /*0b50*/  VIADD R17, R17, 0xffffff81 ;  /* 0xffffff8111117836 */ /* 0x000fe20000000000 */
[----:B------:R-:W-:Y:S02]  /*0b60*/  BSSY.RECONVERGENT B2, `(.L_x_11) ;  /* 0x0000035000027945 */ /* 0x000fe40003800200 */
[----:B------:R-:W-:Y:S01]  /*0b70*/  IADD3 R14, PT, PT, -R14, R15, RZ ;  /* 0x0000000f0e0e7210 */ /* 0x000fe20007ffe1ff */
[C---:B------:R-:W-:Y:S01]  /*0b80*/  IMAD R0, R17.reuse, -0x800000, R0 ;  /* 0xff80000011007824 */ /* 0x040fe200078e0200 */
[----:B------:R-:W-:Y:S02]  /*0b90*/  IADD3 R17, PT, PT, R17, 0x7f, -R12 ;  /* 0x0000007f11117810 */ /* 0x000fe40007ffe80c */
[----:B------:R-:W0:Y:S01]  /*0ba0*/  MUFU.RCP R15, R14 ;  /* 0x0000000e000f7308 */ /* 0x000e220000001000 */
[----:B------:R-:W-:Y:S01]  /*0bb0*/  FADD.FTZ R19, -R14, -RZ ;  /* 0x800000ff0e137221 */ /* 0x000fe20000010100 */
[----:B------:R-:W-:-:S03]  /*0bc0*/  IADD3 R17, PT, PT, R17, R10, RZ ;  /* 0x0000000a11117210 */ /* 0x000fc60007ffe0ff */
[----:B0-----:R-:W-:-:S04]  /*0bd0*/  FFMA R16, R15, R19, 1 ;  /* 0x3f8000000f107423 */ /* 0x001fc80000000013 */
[----:B------:R-:W-:-:S04]  /*0be0*/  FFMA R15, R15, R16, R15 ;  /* 0x000000100f0f7223 */ /* 0x000fc8000000000f */
[----:B------:R-:W-:-:S04]  /*0bf0*/  FFMA R16, R0, R15, RZ ;  /* 0x0000000f00107223 */ /* 0x000fc800000000ff */
[----:B------:R-:W-:-:S04]  /*0c00*/  FFMA R18, R19, R16, R0 ;  /* 0x0000001013127223 */ /* 0x000fc80000000000 */
[----:B------:R-:W-:-:S04]  /*0c10*/  FFMA R18, R15, R18, R16 ;  /* 0x000000120f127223 */ /* 0x000fc80000000010 */
[----:B------:R-:W-:-:S04]  /*0c20*/  FFMA R19, R19, R18, R0 ;  /* 0x0000001213137223 */ /* 0x000fc80000000000 */
[----:B------:R-:W-:-:S05]  /*0c30*/  FFMA R0, R15, R19, R18 ;  /* 0x000000130f007223 */ /* 0x000fca0000000012 */
[----:B------:R-:W-:-:S04]  /*0c40*/  SHF.R.U32.HI R12, RZ, 0x17, R0 ;  /* 0x00000017ff0c7819 */ /* 0x000fc80000011600 */
[----:B------:R-:W-:-:S05]  /*0c50*/  LOP3.LUT R12, R12, 0xff, RZ, 0xc0, !PT ;  /* 0x000000ff0c0c7812 */ /* 0x000fca00078ec0ff */
[----:B------:R-:W-:-:S05]  /*0c60*/  IMAD.IADD R14, R12, 0x1, R17 ;  /* 0x000000010c0e7824 */ /* 0x000fca00078e0211 */
[----:B------:R-:W-:-:S04]  /*0c70*/  IADD3 R10, PT, PT, R14, -0x1, RZ ;  /* 0xffffffff0e0a7810 */ /* 0x000fc80007ffe0ff */
[----:B------:R-:W-:-:S13]  /*0c80*/  ISETP.GE.U32.AND P0, PT, R10, 0xfe, PT ;  /* 0x000000fe0a00780c */ /* 0x000fda0003f06070 */
[----:B------:R-:W-:Y:S05]  /*0c90*/  @!P0 BRA `(.L_x_12) ;  /* 0x0000000000808947 */ /* 0x000fea0003800000 */
[----:B------:R-:W-:-:S13]  /*0ca0*/  ISETP.GT.AND P0, PT, R14, 0xfe, PT ;  /* 0x000000fe0e00780c */ /* 0x000fda0003f04270 */
[----:B------:R-:W-:Y:S05]  /*0cb0*/  @P0 BRA `(.L_x_13) ;  /* 0x00000000006c0947 */ /* 0x000fea0003800000 */
[----:B------:R-:W-:-:S13]  /*0cc0*/  ISETP.GE.AND P0, PT, R14, 0x1, PT ;  /* 0x000000010e00780c */ /* 0x000fda0003f06270 */
[----:B------:R-:W-:Y:S05]  /*0cd0*/  @P0 BRA `(.L_x_14) ;  /* 0x0000000000740947 */ /* 0x000fea0003800000 */
[----:B------:R-:W-:Y:S02]  /*0ce0*/  ISETP.GE.AND P0, PT, R14, -0x18, PT ;  /* 0xffffffe80e00780c */ /* 0x000fe40003f06270 */
[----:B------:R-:W-:-:S11]  /*0cf0*/  LOP3.LUT R0, R0, 0x80000000, RZ, 0xc0, !PT ;  /* 0x8000000000007812 */ /* 0x000fd600078ec0ff */
[----:B------:R-:W-:Y:S05]  /*0d00*/  @!P0 BRA `(.L_x_14) ;  /* 0x0000000000688947 */ /* 0x000fea0003800000 */
[CCC-:B------:R-:W-:Y:S01]  /*0d10*/  FFMA.RZ R10, R15.reuse, R19.reuse, R18.reuse ;  /* 0x000000130f0a7223 */ /* 0x1c0fe2000000c012 */
[C---:B------:R-:W-:Y:S01]  /*0d20*/  VIADD R17, R14.reuse, 0x20 ;  /* 0x000000200e117836 */ /* 0x040fe20000000000 */
[C---:B------:R-:W-:Y:S02]  /*0d30*/  ISETP.NE.AND P2, PT, R14.reuse, RZ, PT ;  /* 0x000000ff0e00720c */ /* 0x040fe40003f45270 */
[----:B------:R-:W-:Y:S02]  /*0d40*/  ISETP.NE.AND P1, PT, R14, RZ, PT ;  /* 0x000000ff0e00720c */ /* 0x000fe40003f25270 */
[----:B------:R-:W-:Y:S01]  /*0d50*/  LOP3.LUT R12, R10, 0x7fffff, RZ, 0xc0, !PT ;  /* 0x007fffff0a0c7812 */ /* 0x000fe200078ec0ff */
[CCC-:B------:R-:W-:Y:S01]  /*0d60*/  FFMA.RP R10, R15.reuse, R19.reuse, R18.reuse ;  /* 0x000000130f0a7223 */ /* 0x1c0fe20000008012 */
[----:B------:R-:W-:Y:S01]  /*0d70*/  FFMA.RM R15, R15, R19, R18 ;  /* 0x000000130f0f7223 */ /* 0x000fe20000004012 */
[----:B------:R-:W-:Y:S02]  /*0d80*/  IADD3 R14, PT, PT, -R14, RZ, RZ ;  /* 0x000000ff0e0e7210 */ /* 0x000fe40007ffe1ff */
[----:B------:R-:W-:-:S02]  /*0d90*/  LOP3.LUT R12, R12, 0x800000, RZ, 0xfc, !PT ;  /* 0x008000000c0c7812 */ /* 0x000fc400078efcff */
[----:B------:R-:W-:Y:S02]  /*0da0*/  FSETP.NEU.FTZ.AND P0, PT, R10, R15, PT ;  /* 0x0000000f0a00720b */ /* 0x000fe40003f1d000 */
[----:B------:R-:W-:Y:S02]  /*0db0*/  SHF.L.U32 R17, R12, R17, RZ ;  /* 0x000000110c117219 */ /* 0x000fe400000006ff */
[----:B------:R-:W-:Y:S02]  /*0dc0*/  SEL R15, R14, RZ, P2 ;  /* 0x000000ff0e0f7207 */ /* 0x000fe40001000000 */
[----:B------:R-:W-:Y:S02]  /*0dd0*/  ISETP.NE.AND P1, PT, R17, RZ, P1 ;  /* 0x000000ff1100720c */ /* 0x000fe40000f25270 */
[----:B------:R-:W-:Y:S02]  /*0de0*/  SHF.R.U32.HI R15, RZ, R15, R12 ;  /* 0x0000000fff0f7219 */ /* 0x000fe4000001160c */
[----:B------:R-:W-:-:S02]  /*0df0*/  PLOP3.LUT P0, PT, P0, P1, PT, 0xf8, 0x8f ;  /* 0x00000000008f781c */ /* 0x000fc40000703f70 */
[----:B------:R-:W-:Y:S02]  /*0e00*/  SHF.R.U32.HI R17, RZ, 0x1, R15 ;  /* 0x00000001ff117819 */ /* 0x000fe4000001160f */
[----:B------:R-:W-:-:S04]  /*0e10*/  SEL R10, RZ, 0x1, !P0 ;  /* 0x00000001ff0a7807 */ /* 0x000fc80004000000 */
[----:B------:R-:W-:-:S04]  /*0e20*/  LOP3.LUT R10, R10, 0x1, R17, 0xf8, !PT ;  /* 0x000000010a0a7812 */ /* 0x000fc800078ef811 */
[----:B------:R-:W-:-:S05]  /*0e30*/  LOP3.LUT R10, R10, R15, RZ, 0xc0, !PT ;  /* 0x0000000f0a0a7212 */ /* 0x000fca00078ec0ff */
[----:B------:R-:W-:-:S05]  /*0e40*/  IMAD.IADD R17, R17, 0x1, R10 ;  /* 0x0000000111117824 */ /* 0x000fca00078e020a */
[----:B------:R-:W-:Y:S01]  /*0e50*/  LOP3.LUT R0, R17, R0, RZ, 0xfc, !PT ;  /* 0x0000000011007212 */ /* 0x000fe200078efcff */
[----:B------:R-:W-:Y:S06]  /*0e60*/  BRA `(.L_x_14) ;  /* 0x0000000000107947 */ /* 0x000fec0003800000 */
.L_x_13:
[----:B------:R-:W-:-:S04]  /*0e70*/  LOP3.LUT R0, R0, 0x80000000, RZ, 0xc0, !PT ;  /* 0x8000000000007812 */ /* 0x000fc800078ec0ff */
[----:B------:R-:W-:Y:S01]  /*0e80*/  LOP3.LUT R0, R0, 0x7f800000, RZ, 0xfc, !PT ;  /* 0x7f80000000007812 */ /* 0x000fe200078efcff */
[----:B------:R-:W-:Y:S06]  /*0e90*/  BRA `(.L_x_14) ;  /* 0x0000000000047947 */ /* 0x000fec0003800000 */
.L_x_12:
[----:B------:R-:W-:-:S07]  /*0ea0*/  LEA R0, R17, R0, 0x17 ;  /* 0x0000000011007211 */ /* 0x000fce00078eb8ff */
.L_x_14:
[----:B------:R-:W-:Y:S05]  /*0eb0*/  BSYNC.RECONVERGENT B2 ;  /* 0x0000000000027941 */ /* 0x000fea0003800200 */
.L_x_11:
[----:B------:R-:W-:Y:S05]  /*0ec0*/  BRA `(.L_x_15) ;  /* 0x0000000000207947 */ /* 0x000fea0003800000 */
.L_x_10:
[----:B------:R-:W-:-:S04]  /*0ed0*/  LOP3.LUT R0, R15, 0x80000000, R0, 0x48, !PT ;  /* 0x800000000f007812 */ /* 0x000fc800078e4800 */
[----:B------:R-:W-:Y:S01]  /*0ee0*/  LOP3.LUT R0, R0, 0x7f800000, RZ, 0xfc, !PT ;  /* 0x7f80000000007812 */ /* 0x000fe200078efcff */
[----:B------:R-:W-:Y:S06]  /*0ef0*/  BRA `(.L_x_15) ;  /* 0x0000000000147947 */ /* 0x000fec0003800000 */
.L_x_9:
[----:B------:R-:W-:Y:S01]  /*0f00*/  LOP3.LUT R0, R15, 0x80000000, R0, 0x48, !PT ;  /* 0x800000000f007812 */ /* 0x000fe200078e4800 */
[----:B------:R-:W-:Y:S06]  /*0f10*/  BRA `(.L_x_15) ;  /* 0x00000000000c7947 */ /* 0x000fec0003800000 */
.L_x_8:
[----:B------:R-:W0:Y:S01]  /*0f20*/  MUFU.RSQ R0, -QNAN ;  /* 0xffc0000000007908 */ /* 0x000e220000001400 */
[----:B------:R-:W-:Y:S05]  /*0f30*/  BRA `(.L_x_15) ;  /* 0x0000000000047947 */ /* 0x000fea0003800000 */
.L_x_7:
[----:B------:R-:W-:-:S07]  /*0f40*/  FADD.FTZ R0, R0, R3 ;  /* 0x0000000300007221 */ /* 0x000fce0000010000 */
.L_x_15:
[----:B------:R-:W-:Y:S05]  /*0f50*/  BSYNC.RECONVERGENT B1 ;  /* 0x0000000000017941 */ /* 0x000fea0003800200 */
.L_x_5:
[----:B------:R-:W-:Y:S02]  /*0f60*/  HFMA2 R15, -RZ, RZ, 0, 0 ;  /* 0x00000000ff0f7431 */ /* 0x000fe400000001ff */
[----:B------:R-:W-:-:S04]  /*0f70*/  IMAD.MOV.U32 R14, RZ, RZ, R6 ;  /* 0x000000ffff0e7224 */ /* 0x000fc800078e0006 */
[----:B0-----:R-:W-:Y:S05]  /*0f80*/  RET.REL.NODEC R14 `(_Z11updateFieldP6float2S0_iiffff) ;  /* 0xfffffff00e1c7950 */ /* 0x001fea0003c3ffff */
.L_x_16:
        /* <DEDUP_REMOVED lines=15> */
.L_x_17:


//--------------------- .nv.shared.reserved.0     --------------------------
	.section	.nv.shared.reserved.0,"aw",@nobits
	.weak		__nv_reservedSMEM_offset_0_alias
	.size		__nv_reservedSMEM_offset_0_alias, 0, 64
	.other		__nv_reservedSMEM_offset_0_alias,@"STO_CUDA_RESERVED_SHARED STV_DEFAULT"
__nv_reservedSMEM_offset_0_alias:
	.zero		0
	.zero		64


//--------------------- .nv.constant0._Z9copyFieldP6float2S0_i --------------------------
	.section	.nv.constant0._Z9copyFieldP6float2S0_i,"a",@progbits
	.sectionflags	@""
	.align	4
.nv.constant0._Z9copyFieldP6float2S0_i:
	.zero		916


//--------------------- .nv.constant0._Z11updateFieldP6float2S0_iiffff --------------------------
	.section	.nv.constant0._Z11updateFieldP6float2S0_iiffff,"a",@progbits
	.sectionflags	@""
	.align	4
.nv.constant0._Z11updateFieldP6float2S0_iiffff:
	.zero		936


//--------------------- SYMBOLS --------------------------

	.type		.nv.reservedSmem.offset0,@object
	.size		.nv.reservedSmem.offset0,0x4
